//
// Generated by NVIDIA NVVM Compiler
//
// Compiler Build ID: CL-36424714
// Cuda compilation tools, release 13.0, V13.0.88
// Based on NVVM 20.0.0
//

.version 9.0
.target sm_100
.address_size 64

	// .globl	_Z13reverse_arrayPfi

.visible .entry _Z13reverse_arrayPfi(
	.param .u64 .ptr .align 1 _Z13reverse_arrayPfi_param_0,
	.param .u32 _Z13reverse_arrayPfi_param_1
)
{
	.reg .pred 	%p<2>;
	.reg .b32 	%r<11>;
	.reg .b32 	%f<3>;
	.reg .b64 	%rd<7>;

	ld.param.u64 	%rd1, [_Z13reverse_arrayPfi_param_0];
	ld.param.u32 	%r2, [_Z13reverse_arrayPfi_param_1];
	mov.u32 	%r3, %ntid.x;
	mov.u32 	%r4, %ctaid.x;
	mov.u32 	%r5, %tid.x;
	mad.lo.s32 	%r1, %r3, %r4, %r5;
	shr.u32 	%r6, %r2, 31;
	add.s32 	%r7, %r2, %r6;
	shr.s32 	%r8, %r7, 1;
	setp.ge.s32 	%p1, %r1, %r8;
	@%p1 bra 	$L__BB0_2;
	cvta.to.global.u64 	%rd2, %rd1;
	not.b32 	%r9, %r1;
	add.s32 	%r10, %r2, %r9;
	mul.wide.s32 	%rd3, %r10, 4;
	add.s64 	%rd4, %rd2, %rd3;
	ld.global.f32 	%f1, [%rd4];
	mul.wide.s32 	%rd5, %r1, 4;
	add.s64 	%rd6, %rd2, %rd5;
	ld.global.f32 	%f2, [%rd6];
	st.global.f32 	[%rd4], %f2;
	st.global.f32 	[%rd6], %f1;
$L__BB0_2:
	ret;

}


// ===== COMPILED SASS (sm_100) =====

	.target	sm_100

	.elftype	@"ET_EXEC"


//--------------------- .note.nv.tkinfo           --------------------------
	.section	.note.nv.tkinfo,"",@"SHT_NOTE"
	.sectionflags	@"SHF_NOTE_NV_TKINFO"
	.tkinfo
        /*0018*/ 	.word	0x00000002
        /*0030*/ 	.string	""
        /*0030*/ 	.string	"ptxas"
        /*0030*/ 	.string	"Cuda compilation tools, release 13.0, V13.0.88"
        /*0030*/ 	.string	"Build cuda_13.0.r13.0/compiler.36424714_0"
        /*0030*/ 	.string	"-arch sm_100 -m 64 "



//--------------------- .note.nv.cuinfo           --------------------------
	.section	.note.nv.cuinfo,"",@"SHT_NOTE"
	.sectionflags	@"SHF_NOTE_NV_CUINFO"
        /*0018*/ 	.short	0x0002
        /*001a*/ 	.short	0x0064
        /*001c*/ 	.short	0x0082
	.zero		2


//--------------------- .nv.info                  --------------------------
	.section	.nv.info,"",@"SHT_CUDA_INFO"
	.align	4


	//----- nvinfo : EIATTR_REGCOUNT
	.align		4
        /*0000*/ 	.byte	0x04, 0x2f
        /*0002*/ 	.short	(.L_1 - .L_0)
	.align		4
.L_0:
        /*0004*/ 	.word	index@(_Z13reverse_arrayPfi)
        /*0008*/ 	.word	0x0000000c


	//----- nvinfo : EIATTR_FRAME_SIZE
	.align		4
.L_1:
        /*000c*/ 	.byte	0x04, 0x11
        /*000e*/ 	.short	(.L_3 - .L_2)
	.align		4
.L_2:
        /*0010*/ 	.word	index@(_Z13reverse_arrayPfi)
        /*0014*/ 	.word	0x00000000


	//----- nvinfo : EIATTR_MIN_STACK_SIZE
	.align		4
.L_3:
        /*0018*/ 	.byte	0x04, 0x12
        /*001a*/ 	.short	(.L_5 - .L_4)
	.align		4
.L_4:
        /*001c*/ 	.word	index@(_Z13reverse_arrayPfi)
        /*0020*/ 	.word	0x00000000
.L_5:


//--------------------- .nv.compat                --------------------------
	.section	.nv.compat,"",@"SHT_CUDA_COMPAT_INFO"
	.align	4
        /*0000*/ 	.byte	0x02, 0x09, 0x00, 0x00, 0x02, 0x02, 0x01, 0x00, 0x02, 0x05, 0x05, 0x00, 0x03, 0x07, 0x01, 0x01
        /*0010*/ 	.byte	0x02, 0x03, 0x00, 0x00, 0x02, 0x06, 0x01, 0x00, 0x04, 0x0b, 0x08, 0x00, 0x09, 0x00, 0x00, 0x00
        /*0020*/ 	.byte	0x00, 0x00, 0x00, 0x00


//--------------------- .nv.info._Z13reverse_arrayPfi --------------------------
	.section	.nv.info._Z13reverse_arrayPfi,"",@"SHT_CUDA_INFO"
	.sectionflags	@""
	.align	4


	//----- nvinfo : EIATTR_CUDA_API_VERSION
	.align		4
        /*0000*/ 	.byte	0x04, 0x37
        /*0002*/ 	.short	(.L_7 - .L_6)
.L_6:
        /*0004*/ 	.word	0x00000082


	//----- nvinfo : EIATTR_KPARAM_INFO
	.align		4
.L_7:
        /*0008*/ 	.byte	0x04, 0x17
        /*000a*/ 	.short	(.L_9 - .L_8)
.L_8:
        /*000c*/ 	.word	0x00000000
        /*0010*/ 	.short	0x0001
        /*0012*/ 	.short	0x0008
        /*0014*/ 	.byte	0x00, 0xf0, 0x11, 0x00


	//----- nvinfo : EIATTR_KPARAM_INFO
	.align		4
.L_9:
        /*0018*/ 	.byte	0x04, 0x17
        /*001a*/ 	.short	(.L_11 - .L_10)
.L_10:
        /*001c*/ 	.word	0x00000000
        /*0020*/ 	.short	0x0000
        /*0022*/ 	.short	0x0000
        /*0024*/ 	.byte	0x00, 0xf5, 0x21, 0x00


	//----- nvinfo : EIATTR_SPARSE_MMA_MASK
	.align		4
.L_11:
        /*0028*/ 	.byte	0x03, 0x50
        /*002a*/ 	.short	0x0000


	//----- nvinfo : EIATTR_MAXREG_COUNT
	.align		4
        /*002c*/ 	.byte	0x03, 0x1b
        /*002e*/ 	.short	0x00ff


	//----- nvinfo : EIATTR_MERCURY_ISA_VERSION
	.align		4
        /*0030*/ 	.byte	0x03, 0x5f
        /*0032*/ 	.short	0x0101


	//----- nvinfo : EIATTR_VRC_CTA_INIT_COUNT
	.align		4
        /*0034*/ 	.byte	0x02, 0x4a
	.zero		1
	.zero		1


	//----- nvinfo : EIATTR_EXIT_INSTR_OFFSETS
	.align		4
        /*0038*/ 	.byte	0x04, 0x1c
        /*003a*/ 	.short	(.L_13 - .L_12)


	//   ....[0]....
.L_12:
        /*003c*/ 	.word	0x00000090


	//   ....[1]....
        /*0040*/ 	.word	0x00000140


	//----- nvinfo : EIATTR_CBANK_PARAM_SIZE
	.align		4
.L_13:
        /*0044*/ 	.byte	0x03, 0x19
        /*0046*/ 	.short	0x000c


	//----- nvinfo : EIATTR_PARAM_CBANK
	.align		4
        /*0048*/ 	.byte	0x04, 0x0a
        /*004a*/ 	.short	(.L_15 - .L_14)
	.align		4
.L_14:
        /*004c*/ 	.word	index@(.nv.constant0._Z13reverse_arrayPfi)
        /*0050*/ 	.short	0x0380
        /*0052*/ 	.short	0x000c


	//----- nvinfo : EIATTR_SW_WAR
	.align		4
.L_15:
        /*0054*/ 	.byte	0x04, 0x36
        /*0056*/ 	.short	(.L_17 - .L_16)
.L_16:
        /*0058*/ 	.word	0x00000008
.L_17:


//--------------------- .nv.callgraph             --------------------------
	.section	.nv.callgraph,"",@"SHT_CUDA_CALLGRAPH"
	.align	4
	.sectionentsize	8
	.align		4
        /*0000*/ 	.word	0x00000000
	.align		4
        /*0004*/ 	.word	0xffffffff
	.align		4
        /*0008*/ 	.word	0x00000000
	.align		4
        /*000c*/ 	.word	0xfffffffe
	.align		4
        /*0010*/ 	.word	0x00000000
	.align		4
        /*0014*/ 	.word	0xfffffffd
	.align		4
        /*0018*/ 	.word	0x00000000
	.align		4
        /*001c*/ 	.word	0xfffffffc


//--------------------- .text._Z13reverse_arrayPfi --------------------------
	.section	.text._Z13reverse_arrayPfi,"ax",@progbits
	.align	128
        .global         _Z13reverse_arrayPfi
        .type           _Z13reverse_arrayPfi,@function
        .size           _Z13reverse_arrayPfi,(.L_x_1 - _Z13reverse_arrayPfi)
        .other          _Z13reverse_arrayPfi,@"STO_CUDA_ENTRY STV_DEFAULT"
_Z13reverse_arrayPfi:
.text._Z13reverse_arrayPfi:
[----:B------:R-:W-:Y:S01]  /*0000*/  LDC R1, c[0x0][0x37c] ;  /* 0x0000df00ff017b82 */ /* 0x000fe20000000800 */
[----:B------:R-:W0:Y:S01]  /*0010*/  S2R R5, SR_CTAID.X ;  /* 0x0000000000057919 */ /* 0x000e220000002500 */
[----:B------:R-:W1:Y:S01]  /*0020*/  LDCU UR6, c[0x0][0x388] ;  /* 0x00007100ff0677ac */ /* 0x000e620008000800 */
[----:B------:R-:W0:Y:S01]  /*0030*/  S2R R0, SR_TID.X ;  /* 0x0000000000007919 */ /* 0x000e220000002100 */
[----:B------:R-:W0:Y:S01]  /*0040*/  LDCU UR5, c[0x0][0x360] ;  /* 0x00006c00ff0577ac */ /* 0x000e220008000800 */
[----:B-1----:R-:W-:-:S04]  /*0050*/  ULEA.HI UR4, UR6, UR6, URZ, 0x1 ;  /* 0x0000000606047291 */ /* 0x002fc8000f8f08ff */
[----:B------:R-:W-:Y:S01]  /*0060*/  USHF.R.S32.HI UR4, URZ, 0x1, UR4 ;  /* 0x00000001ff047899 */ /* 0x000fe20008011404 */
[----:B0-----:R-:W-:-:S05]  /*0070*/  IMAD R5, R5, UR5, R0 ;  /* 0x0000000505057c24 */ /* 0x001fca000f8e0200 */
[----:B------:R-:W-:-:S13]  /*0080*/  ISETP.GE.AND P0, PT, R5, UR4, PT ;  /* 0x0000000405007c0c */ /* 0x000fda000bf06270 */
[----:B------:R-:W-:Y:S05]  /*0090*/  @P0 EXIT ;  /* 0x000000000000094d */ /* 0x000fea0003800000 */
[----:B------:R-:W0:Y:S01]  /*00a0*/  LDC.64 R2, c[0x0][0x380] ;  /* 0x0000e000ff027b82 */ /* 0x000e220000000a00 */
[----:B------:R-:W1:Y:S01]  /*00b0*/  LDCU.64 UR4, c[0x0][0x358] ;  /* 0x00006b00ff0477ac */ /* 0x000e620008000a00 */
[----:B------:R-:W-:-:S04]  /*00c0*/  LOP3.LUT R0, RZ, R5, RZ, 0x33, !PT ;  /* 0x00000005ff007212 */ /* 0x000fc800078e33ff */
[----:B------:R-:W-:Y:S01]  /*00d0*/  IADD3 R7, PT, PT, R0, UR6, RZ ;  /* 0x0000000600077c10 */ /* 0x000fe2000fffe0ff */
[----:B0-----:R-:W-:-:S04]  /*00e0*/  IMAD.WIDE R4, R5, 0x4, R2 ;  /* 0x0000000405047825 */ /* 0x001fc800078e0202 */
[----:B------:R-:W-:Y:S01]  /*00f0*/  IMAD.WIDE R2, R7, 0x4, R2 ;  /* 0x0000000407027825 */ /* 0x000fe200078e0202 */
[----:B-1----:R-:W2:Y:S04]  /*0100*/  LDG.E R9, desc[UR4][R4.64] ;  /* 0x0000000404097981 */ /* 0x002ea8000c1e1900 */
[----:B------:R-:W3:Y:S04]  /*0110*/  LDG.E R7, desc[UR4][R2.64] ;  /* 0x0000000402077981 */ /* 0x000ee8000c1e1900 */
[----:B--2---:R-:W-:Y:S04]  /*0120*/  STG.E desc[UR4][R2.64], R9 ;  /* 0x0000000902007986 */ /* 0x004fe8000c101904 */
[----:B---3--:R-:W-:Y:S01]  /*0130*/  STG.E desc[UR4][R4.64], R7 ;  /* 0x0000000704007986 */ /* 0x008fe2000c101904 */
[----:B------:R-:W-:Y:S05]  /*0140*/  EXIT ;  /* 0x000000000000794d */ /* 0x000fea0003800000 */
.L_x_0:
[----:B------:R-:W-:-:S00]  /*0150*/  BRA `(.L_x_0) ;  /* 0xfffffffc00fc7947 */ /* 0x000fc0000383ffff */
[----:B------:R-:W-:-:S00]  /*0160*/  NOP ;  /* 0x0000000000007918 */ /* 0x000fc00000000000 */
        /* <DEDUP_REMOVED lines=9> */
.L_x_1:


//--------------------- .nv.shared.reserved.0     --------------------------
	.section	.nv.shared.reserved.0,"aw",@nobits
	.weak		__nv_reservedSMEM_offset_0_alias
	.size		__nv_reservedSMEM_offset_0_alias, 0, 64
	.other		__nv_reservedSMEM_offset_0_alias,@"STO_CUDA_RESERVED_SHARED STV_DEFAULT"
__nv_reservedSMEM_offset_0_alias:
	.zero		0
	.zero		64


//--------------------- .nv.constant0._Z13reverse_arrayPfi --------------------------
	.section	.nv.constant0._Z13reverse_arrayPfi,"a",@progbits
	.sectionflags	@""
	.align	4
.nv.constant0._Z13reverse_arrayPfi:
	.zero		908


//--------------------- SYMBOLS --------------------------

	.type		.nv.reservedSmem.offset0,@object
	.size		.nv.reservedSmem.offset0,0x4
